//
// Generated by NVIDIA NVVM Compiler
//
// Compiler Build ID: CL-36424714
// Cuda compilation tools, release 13.0, V13.0.88
// Based on NVVM 20.0.0
//

.version 9.0
.target sm_100
.address_size 64

	// .globl	_Z18computation_kernelPfi
.extern .shared .align 16 .b8 data[];

.visible .entry _Z18computation_kernelPfi(
	.param .u64 .ptr .align 1 _Z18computation_kernelPfi_param_0,
	.param .u32 _Z18computation_kernelPfi_param_1
)
{
	.reg .pred 	%p<22>;
	.reg .b32 	%r<113>;
	.reg .b32 	%f<51>;
	.reg .b64 	%rd<20>;

	ld.param.u64 	%rd3, [_Z18computation_kernelPfi_param_0];
	ld.param.u32 	%r46, [_Z18computation_kernelPfi_param_1];
	cvta.to.global.u64 	%rd1, %rd3;
	mov.u32 	%r47, %ctaid.x;
	mov.u32 	%r48, %ntid.x;
	mov.u32 	%r1, %tid.x;
	mad.lo.s32 	%r2, %r47, %r48, %r1;
	setp.lt.s32 	%p1, %r46, 1;
	@%p1 bra 	$L__BB0_13;
	mul.lo.s32 	%r3, %r46, %r2;
	mul.lo.s32 	%r4, %r46, %r1;
	and.b32  	%r5, %r46, 15;
	setp.lt.u32 	%p2, %r46, 16;
	mov.b32 	%r100, 0;
	@%p2 bra 	$L__BB0_4;
	and.b32  	%r100, %r46, 2147483632;
	mov.b32 	%r98, 0;
$L__BB0_3:
	.pragma "nounroll";
	add.s32 	%r51, %r98, %r3;
	mul.wide.s32 	%rd4, %r51, 4;
	add.s64 	%rd5, %rd1, %rd4;
	ld.global.f32 	%f1, [%rd5];
	add.s32 	%r52, %r98, %r4;
	shl.b32 	%r53, %r52, 2;
	mov.u32 	%r54, data;
	add.s32 	%r55, %r54, %r53;
	st.shared.f32 	[%r55], %f1;
	ld.global.f32 	%f2, [%rd5+4];
	st.shared.f32 	[%r55+4], %f2;
	ld.global.f32 	%f3, [%rd5+8];
	st.shared.f32 	[%r55+8], %f3;
	ld.global.f32 	%f4, [%rd5+12];
	st.shared.f32 	[%r55+12], %f4;
	ld.global.f32 	%f5, [%rd5+16];
	st.shared.f32 	[%r55+16], %f5;
	ld.global.f32 	%f6, [%rd5+20];
	st.shared.f32 	[%r55+20], %f6;
	ld.global.f32 	%f7, [%rd5+24];
	st.shared.f32 	[%r55+24], %f7;
	ld.global.f32 	%f8, [%rd5+28];
	st.shared.f32 	[%r55+28], %f8;
	ld.global.f32 	%f9, [%rd5+32];
	st.shared.f32 	[%r55+32], %f9;
	ld.global.f32 	%f10, [%rd5+36];
	st.shared.f32 	[%r55+36], %f10;
	ld.global.f32 	%f11, [%rd5+40];
	st.shared.f32 	[%r55+40], %f11;
	ld.global.f32 	%f12, [%rd5+44];
	st.shared.f32 	[%r55+44], %f12;
	ld.global.f32 	%f13, [%rd5+48];
	st.shared.f32 	[%r55+48], %f13;
	ld.global.f32 	%f14, [%rd5+52];
	st.shared.f32 	[%r55+52], %f14;
	ld.global.f32 	%f15, [%rd5+56];
	st.shared.f32 	[%r55+56], %f15;
	ld.global.f32 	%f16, [%rd5+60];
	st.shared.f32 	[%r55+60], %f16;
	add.s32 	%r98, %r98, 16;
	setp.ne.s32 	%p3, %r98, %r100;
	@%p3 bra 	$L__BB0_3;
$L__BB0_4:
	setp.eq.s32 	%p4, %r5, 0;
	@%p4 bra 	$L__BB0_13;
	and.b32  	%r10, %r46, 7;
	setp.lt.u32 	%p5, %r5, 8;
	@%p5 bra 	$L__BB0_7;
	add.s32 	%r56, %r100, %r3;
	mul.wide.s32 	%rd6, %r56, 4;
	add.s64 	%rd7, %rd1, %rd6;
	ld.global.f32 	%f17, [%rd7];
	add.s32 	%r57, %r100, %r4;
	shl.b32 	%r58, %r57, 2;
	mov.u32 	%r59, data;
	add.s32 	%r60, %r59, %r58;
	st.shared.f32 	[%r60], %f17;
	ld.global.f32 	%f18, [%rd7+4];
	st.shared.f32 	[%r60+4], %f18;
	ld.global.f32 	%f19, [%rd7+8];
	st.shared.f32 	[%r60+8], %f19;
	ld.global.f32 	%f20, [%rd7+12];
	st.shared.f32 	[%r60+12], %f20;
	ld.global.f32 	%f21, [%rd7+16];
	st.shared.f32 	[%r60+16], %f21;
	ld.global.f32 	%f22, [%rd7+20];
	st.shared.f32 	[%r60+20], %f22;
	ld.global.f32 	%f23, [%rd7+24];
	st.shared.f32 	[%r60+24], %f23;
	ld.global.f32 	%f24, [%rd7+28];
	st.shared.f32 	[%r60+28], %f24;
	add.s32 	%r100, %r100, 8;
$L__BB0_7:
	setp.eq.s32 	%p6, %r10, 0;
	@%p6 bra 	$L__BB0_13;
	and.b32  	%r13, %r46, 3;
	setp.lt.u32 	%p7, %r10, 4;
	@%p7 bra 	$L__BB0_10;
	add.s32 	%r61, %r100, %r3;
	mul.wide.s32 	%rd8, %r61, 4;
	add.s64 	%rd9, %rd1, %rd8;
	ld.global.f32 	%f25, [%rd9];
	add.s32 	%r62, %r100, %r4;
	shl.b32 	%r63, %r62, 2;
	mov.u32 	%r64, data;
	add.s32 	%r65, %r64, %r63;
	st.shared.f32 	[%r65], %f25;
	ld.global.f32 	%f26, [%rd9+4];
	st.shared.f32 	[%r65+4], %f26;
	ld.global.f32 	%f27, [%rd9+8];
	st.shared.f32 	[%r65+8], %f27;
	ld.global.f32 	%f28, [%rd9+12];
	st.shared.f32 	[%r65+12], %f28;
	add.s32 	%r100, %r100, 4;
$L__BB0_10:
	setp.eq.s32 	%p8, %r13, 0;
	@%p8 bra 	$L__BB0_13;
	mov.b32 	%r103, 0;
	mov.u32 	%r70, data;
$L__BB0_12:
	.pragma "nounroll";
	add.s32 	%r67, %r100, %r3;
	mul.wide.s32 	%rd10, %r67, 4;
	add.s64 	%rd11, %rd1, %rd10;
	ld.global.f32 	%f29, [%rd11];
	add.s32 	%r68, %r100, %r4;
	shl.b32 	%r69, %r68, 2;
	add.s32 	%r71, %r70, %r69;
	st.shared.f32 	[%r71], %f29;
	add.s32 	%r100, %r100, 1;
	add.s32 	%r103, %r103, 1;
	setp.ne.s32 	%p9, %r103, %r13;
	@%p9 bra 	$L__BB0_12;
$L__BB0_13:
	bar.sync 	0;
	setp.lt.s32 	%p10, %r46, 3;
	@%p10 bra 	$L__BB0_18;
	mul.lo.s32 	%r73, %r1, %r46;
	shl.b32 	%r74, %r73, 2;
	mov.u32 	%r75, data;
	add.s32 	%r20, %r75, %r74;
	mov.b32 	%r104, 2;
$L__BB0_15:
	shl.b32 	%r22, %r104, 1;
	shl.b32 	%r23, %r104, 2;
	mov.b32 	%r106, 0;
	mov.u32 	%r105, %r20;
$L__BB0_16:
	ld.shared.f32 	%f30, [%r105];
	add.s32 	%r77, %r105, %r22;
	ld.shared.f32 	%f31, [%r77];
	add.f32 	%f32, %f30, %f31;
	div.rn.f32 	%f33, %f32, 0f3FB504F3;
	sub.f32 	%f34, %f30, %f31;
	div.rn.f32 	%f35, %f34, 0f3FB504F3;
	st.shared.f32 	[%r105], %f33;
	st.shared.f32 	[%r77], %f35;
	add.s32 	%r106, %r106, %r104;
	add.s32 	%r105, %r105, %r23;
	setp.lt.s32 	%p11, %r106, %r46;
	@%p11 bra 	$L__BB0_16;
	setp.lt.s32 	%p12, %r22, %r46;
	mov.u32 	%r104, %r22;
	@%p12 bra 	$L__BB0_15;
$L__BB0_18:
	setp.lt.s32 	%p13, %r46, 1;
	bar.sync 	0;
	@%p13 bra 	$L__BB0_30;
	mul.lo.s32 	%r28, %r46, %r1;
	mul.lo.s32 	%r29, %r46, %r2;
	and.b32  	%r30, %r46, 7;
	setp.lt.u32 	%p14, %r46, 8;
	mov.b32 	%r111, 0;
	@%p14 bra 	$L__BB0_22;
	and.b32  	%r111, %r46, 2147483640;
	neg.s32 	%r109, %r111;
	shl.b32 	%r79, %r28, 2;
	mov.u32 	%r80, data;
	add.s32 	%r81, %r79, %r80;
	add.s32 	%r108, %r81, 16;
	add.s64 	%rd2, %rd1, 16;
	mov.u32 	%r107, %r29;
$L__BB0_21:
	.pragma "nounroll";
	mul.wide.s32 	%rd12, %r107, 4;
	add.s64 	%rd13, %rd2, %rd12;
	ld.shared.f32 	%f36, [%r108+-16];
	st.global.f32 	[%rd13+-16], %f36;
	ld.shared.f32 	%f37, [%r108+-12];
	st.global.f32 	[%rd13+-12], %f37;
	ld.shared.f32 	%f38, [%r108+-8];
	st.global.f32 	[%rd13+-8], %f38;
	ld.shared.f32 	%f39, [%r108+-4];
	st.global.f32 	[%rd13+-4], %f39;
	ld.shared.f32 	%f40, [%r108];
	st.global.f32 	[%rd13], %f40;
	ld.shared.f32 	%f41, [%r108+4];
	st.global.f32 	[%rd13+4], %f41;
	ld.shared.f32 	%f42, [%r108+8];
	st.global.f32 	[%rd13+8], %f42;
	ld.shared.f32 	%f43, [%r108+12];
	st.global.f32 	[%rd13+12], %f43;
	add.s32 	%r109, %r109, 8;
	add.s32 	%r108, %r108, 32;
	add.s32 	%r107, %r107, 8;
	setp.ne.s32 	%p15, %r109, 0;
	@%p15 bra 	$L__BB0_21;
$L__BB0_22:
	setp.eq.s32 	%p16, %r30, 0;
	@%p16 bra 	$L__BB0_30;
	and.b32  	%r41, %r46, 3;
	setp.lt.u32 	%p17, %r30, 4;
	@%p17 bra 	$L__BB0_25;
	add.s32 	%r82, %r111, %r28;
	shl.b32 	%r83, %r82, 2;
	mov.u32 	%r84, data;
	add.s32 	%r85, %r84, %r83;
	ld.shared.f32 	%f44, [%r85];
	add.s32 	%r86, %r111, %r29;
	mul.wide.s32 	%rd14, %r86, 4;
	add.s64 	%rd15, %rd1, %rd14;
	st.global.f32 	[%rd15], %f44;
	ld.shared.f32 	%f45, [%r85+4];
	st.global.f32 	[%rd15+4], %f45;
	ld.shared.f32 	%f46, [%r85+8];
	st.global.f32 	[%rd15+8], %f46;
	ld.shared.f32 	%f47, [%r85+12];
	st.global.f32 	[%rd15+12], %f47;
	add.s32 	%r111, %r111, 4;
$L__BB0_25:
	setp.eq.s32 	%p18, %r41, 0;
	@%p18 bra 	$L__BB0_30;
	setp.eq.s32 	%p19, %r41, 1;
	@%p19 bra 	$L__BB0_28;
	add.s32 	%r87, %r111, %r28;
	shl.b32 	%r88, %r87, 2;
	mov.u32 	%r89, data;
	add.s32 	%r90, %r89, %r88;
	ld.shared.f32 	%f48, [%r90];
	add.s32 	%r91, %r111, %r29;
	mul.wide.s32 	%rd16, %r91, 4;
	add.s64 	%rd17, %rd1, %rd16;
	st.global.f32 	[%rd17], %f48;
	ld.shared.f32 	%f49, [%r90+4];
	st.global.f32 	[%rd17+4], %f49;
	add.s32 	%r111, %r111, 2;
$L__BB0_28:
	and.b32  	%r92, %r46, 1;
	setp.eq.b32 	%p20, %r92, 1;
	not.pred 	%p21, %p20;
	@%p21 bra 	$L__BB0_30;
	add.s32 	%r93, %r111, %r28;
	shl.b32 	%r94, %r93, 2;
	mov.u32 	%r95, data;
	add.s32 	%r96, %r95, %r94;
	ld.shared.f32 	%f50, [%r96];
	add.s32 	%r97, %r111, %r29;
	mul.wide.s32 	%rd18, %r97, 4;
	add.s64 	%rd19, %rd1, %rd18;
	st.global.f32 	[%rd19], %f50;
$L__BB0_30:
	ret;

}


// ===== COMPILED SASS (sm_100) =====

	.target	sm_100

	.elftype	@"ET_EXEC"


//--------------------- .note.nv.tkinfo           --------------------------
	.section	.note.nv.tkinfo,"",@"SHT_NOTE"
	.sectionflags	@"SHF_NOTE_NV_TKINFO"
	.tkinfo
        /*0018*/ 	.word	0x00000002
        /*0030*/ 	.string	""
        /*0030*/ 	.string	"ptxas"
        /*0030*/ 	.string	"Cuda compilation tools, release 13.0, V13.0.88"
        /*0030*/ 	.string	"Build cuda_13.0.r13.0/compiler.36424714_0"
        /*0030*/ 	.string	"-arch sm_100 -m 64 "



//--------------------- .note.nv.cuinfo           --------------------------
	.section	.note.nv.cuinfo,"",@"SHT_NOTE"
	.sectionflags	@"SHF_NOTE_NV_CUINFO"
        /*0018*/ 	.short	0x0002
        /*001a*/ 	.short	0x0064
        /*001c*/ 	.short	0x0082
	.zero		2


//--------------------- .nv.info                  --------------------------
	.section	.nv.info,"",@"SHT_CUDA_INFO"
	.align	4


	//----- nvinfo : EIATTR_REGCOUNT
	.align		4
        /*0000*/ 	.byte	0x04, 0x2f
        /*0002*/ 	.short	(.L_1 - .L_0)
	.align		4
.L_0:
        /*0004*/ 	.word	index@(_Z18computation_kernelPfi)
        /*0008*/ 	.word	0x00000020


	//----- nvinfo : EIATTR_FRAME_SIZE
	.align		4
.L_1:
        /*000c*/ 	.byte	0x04, 0x11
        /*000e*/ 	.short	(.L_3 - .L_2)
	.align		4
.L_2:
        /*0010*/ 	.word	index@($__internal_0_$__cuda_sm3x_div_rn_noftz_f32_slowpath)
        /*0014*/ 	.word	0x00000000


	//----- nvinfo : EIATTR_FRAME_SIZE
	.align		4
.L_3:
        /*0018*/ 	.byte	0x04, 0x11
        /*001a*/ 	.short	(.L_5 - .L_4)
	.align		4
.L_4:
        /*001c*/ 	.word	index@(_Z18computation_kernelPfi)
        /*0020*/ 	.word	0x00000000


	//----- nvinfo : EIATTR_MIN_STACK_SIZE
	.align		4
.L_5:
        /*0024*/ 	.byte	0x04, 0x12
        /*0026*/ 	.short	(.L_7 - .L_6)
	.align		4
.L_6:
        /*0028*/ 	.word	index@(_Z18computation_kernelPfi)
        /*002c*/ 	.word	0x00000000
.L_7:


//--------------------- .nv.compat                --------------------------
	.section	.nv.compat,"",@"SHT_CUDA_COMPAT_INFO"
	.align	4
        /*0000*/ 	.byte	0x02, 0x09, 0x00, 0x00, 0x02, 0x02, 0x01, 0x00, 0x02, 0x05, 0x05, 0x00, 0x03, 0x07, 0x01, 0x01
        /*0010*/ 	.byte	0x02, 0x03, 0x00, 0x00, 0x02, 0x06, 0x01, 0x00, 0x04, 0x0b, 0x08, 0x00, 0x01, 0x00, 0x00, 0x00
        /*0020*/ 	.byte	0x00, 0x00, 0x00, 0x00


//--------------------- .nv.info._Z18computation_kernelPfi --------------------------
	.section	.nv.info._Z18computation_kernelPfi,"",@"SHT_CUDA_INFO"
	.sectionflags	@""
	.align	4


	//----- nvinfo : EIATTR_CUDA_API_VERSION
	.align		4
        /*0000*/ 	.byte	0x04, 0x37
        /*0002*/ 	.short	(.L_9 - .L_8)
.L_8:
        /*0004*/ 	.word	0x00000082


	//----- nvinfo : EIATTR_KPARAM_INFO
	.align		4
.L_9:
        /*0008*/ 	.byte	0x04, 0x17
        /*000a*/ 	.short	(.L_11 - .L_10)
.L_10:
        /*000c*/ 	.word	0x00000000
        /*0010*/ 	.short	0x0001
        /*0012*/ 	.short	0x0008
        /*0014*/ 	.byte	0x00, 0xf0, 0x11, 0x00


	//----- nvinfo : EIATTR_KPARAM_INFO
	.align		4
.L_11:
        /*0018*/ 	.byte	0x04, 0x17
        /*001a*/ 	.short	(.L_13 - .L_12)
.L_12:
        /*001c*/ 	.word	0x00000000
        /*0020*/ 	.short	0x0000
        /*0022*/ 	.short	0x0000
        /*0024*/ 	.byte	0x00, 0xf5, 0x21, 0x00


	//----- nvinfo : EIATTR_SPARSE_MMA_MASK
	.align		4
.L_13:
        /*0028*/ 	.byte	0x03, 0x50
        /*002a*/ 	.short	0x0000


	//----- nvinfo : EIATTR_MAXREG_COUNT
	.align		4
        /*002c*/ 	.byte	0x03, 0x1b
        /*002e*/ 	.short	0x00ff


	//----- nvinfo : EIATTR_NUM_BARRIERS
	.align		4
        /*0030*/ 	.byte	0x02, 0x4c
        /*0032*/ 	.byte	0x01
	.zero		1


	//----- nvinfo : EIATTR_MERCURY_ISA_VERSION
	.align		4
        /*0034*/ 	.byte	0x03, 0x5f
        /*0036*/ 	.short	0x0101


	//----- nvinfo : EIATTR_VRC_CTA_INIT_COUNT
	.align		4
        /*0038*/ 	.byte	0x02, 0x4a
	.zero		1
	.zero		1


	//----- nvinfo : EIATTR_EXIT_INSTR_OFFSETS
	.align		4
        /*003c*/ 	.byte	0x04, 0x1c
        /*003e*/ 	.short	(.L_15 - .L_14)


	//   ....[0]....
.L_14:
        /*0040*/ 	.word	0x00000bb0


	//   ....[1]....
        /*0044*/ 	.word	0x00000e60


	//   ....[2]....
        /*0048*/ 	.word	0x00000fc0


	//   ....[3]....
        /*004c*/ 	.word	0x000010e0


	//   ....[4]....
        /*0050*/ 	.word	0x00001190


	//----- nvinfo : EIATTR_CRS_STACK_SIZE
	.align		4
.L_15:
        /*0054*/ 	.byte	0x04, 0x1e
        /*0056*/ 	.short	(.L_17 - .L_16)
.L_16:
        /*0058*/ 	.word	0x00000000


	//----- nvinfo : EIATTR_CBANK_PARAM_SIZE
	.align		4
.L_17:
        /*005c*/ 	.byte	0x03, 0x19
        /*005e*/ 	.short	0x000c


	//----- nvinfo : EIATTR_PARAM_CBANK
	.align		4
        /*0060*/ 	.byte	0x04, 0x0a
        /*0062*/ 	.short	(.L_19 - .L_18)
	.align		4
.L_18:
        /*0064*/ 	.word	index@(.nv.constant0._Z18computation_kernelPfi)
        /*0068*/ 	.short	0x0380
        /*006a*/ 	.short	0x000c


	//----- nvinfo : EIATTR_SW_WAR
	.align		4
.L_19:
        /*006c*/ 	.byte	0x04, 0x36
        /*006e*/ 	.short	(.L_21 - .L_20)
.L_20:
        /*0070*/ 	.word	0x00000008
.L_21:


//--------------------- .nv.callgraph             --------------------------
	.section	.nv.callgraph,"",@"SHT_CUDA_CALLGRAPH"
	.align	4
	.sectionentsize	8
	.align		4
        /*0000*/ 	.word	0x00000000
	.align		4
        /*0004*/ 	.word	0xffffffff
	.align		4
        /*0008*/ 	.word	0x00000000
	.align		4
        /*000c*/ 	.word	0xfffffffe
	.align		4
        /*0010*/ 	.word	0x00000000
	.align		4
        /*0014*/ 	.word	0xfffffffd
	.align		4
        /*0018*/ 	.word	0x00000000
	.align		4
        /*001c*/ 	.word	0xfffffffc


//--------------------- .text._Z18computation_kernelPfi --------------------------
	.section	.text._Z18computation_kernelPfi,"ax",@progbits
	.align	128
        .global         _Z18computation_kernelPfi
        .type           _Z18computation_kernelPfi,@function
        .size           _Z18computation_kernelPfi,(.L_x_29 - _Z18computation_kernelPfi)
        .other          _Z18computation_kernelPfi,@"STO_CUDA_ENTRY STV_DEFAULT"
_Z18computation_kernelPfi:
.text._Z18computation_kernelPfi:
[----:B------:R-:W-:Y:S01]  /*0000*/  LDC R1, c[0x0][0x37c] ;  /* 0x0000df00ff017b82 */ /* 0x000fe20000000800 */
[----:B------:R-:W0:Y:S01]  /*0010*/  LDCU UR5, c[0x0][0x388] ;  /* 0x00007100ff0577ac */ /* 0x000e220008000800 */
[----:B------:R-:W1:Y:S06]  /*0020*/  S2R R4, SR_TID.X ;  /* 0x0000000000047919 */ /* 0x000e6c0000002100 */
[----:B------:R-:W1:Y:S01]  /*0030*/  S2UR UR4, SR_CTAID.X ;  /* 0x00000000000479c3 */ /* 0x000e620000002500 */
[----:B------:R-:W2:Y:S07]  /*0040*/  LDCU.64 UR8, c[0x0][0x358] ;  /* 0x00006b00ff0877ac */ /* 0x000eae0008000a00 */
[----:B------:R-:W1:Y:S01]  /*0050*/  LDC R5, c[0x0][0x360] ;  /* 0x0000d800ff057b82 */ /* 0x000e620000000800 */
[----:B0-----:R-:W-:-:S05]  /*0060*/  IMAD.U32 R3, RZ, RZ, UR5 ;  /* 0x00000005ff037e24 */ /* 0x001fca000f8e00ff */
[----:B------:R-:W-:Y:S01]  /*0070*/  ISETP.GE.AND P0, PT, R3, 0x1, PT ;  /* 0x000000010300780c */ /* 0x000fe20003f06270 */
[----:B-1----:R-:W-:-:S12]  /*0080*/  IMAD R2, R5, UR4, R4 ;  /* 0x0000000405027c24 */ /* 0x002fd8000f8e0204 */
[----:B--2---:R-:W-:Y:S05]  /*0090*/  @!P0 BRA `(.L_x_0) ;  /* 0x0000000400d88947 */ /* 0x004fea0003800000 */
[C---:B------:R-:W-:Y:S01]  /*00a0*/  ISETP.GE.U32.AND P0, PT, R3.reuse, 0x10, PT ;  /* 0x000000100300780c */ /* 0x040fe20003f06070 */
[----:B------:R-:W-:Y:S01]  /*00b0*/  IMAD.MOV.U32 R0, RZ, RZ, RZ ;  /* 0x000000ffff007224 */ /* 0x000fe200078e00ff */
[----:B------:R-:W-:-:S04]  /*00c0*/  LOP3.LUT R18, R3, 0xf, RZ, 0xc0, !PT ;  /* 0x0000000f03127812 */ /* 0x000fc800078ec0ff */
[----:B------:R-:W-:-:S07]  /*00d0*/  ISETP.NE.AND P1, PT, R18, RZ, PT ;  /* 0x000000ff1200720c */ /* 0x000fce0003f25270 */
[----:B------:R-:W-:Y:S06]  /*00e0*/  @!P0 BRA `(.L_x_1) ;  /* 0x0000000000b48947 */ /* 0x000fec0003800000 */
[----:B------:R-:W0:Y:S01]  /*00f0*/  S2UR UR5, SR_CgaCtaId ;  /* 0x00000000000579c3 */ /* 0x000e220000008800 */
[----:B------:R-:W-:Y:S01]  /*0100*/  UMOV UR4, 0x400 ;  /* 0x0000040000047882 */ /* 0x000fe20000000000 */
[----:B------:R-:W-:Y:S01]  /*0110*/  LOP3.LUT R0, R3, 0x7ffffff0, RZ, 0xc0, !PT ;  /* 0x7ffffff003007812 */ /* 0x000fe200078ec0ff */
[----:B0-----:R-:W-:-:S03]  /*0120*/  ULEA UR5, UR5, UR4, 0x18 ;  /* 0x0000000405057291 */ /* 0x001fc6000f8ec0ff */
[----:B------:R-:W-:-:S09]  /*0130*/  UMOV UR4, URZ ;  /* 0x000000ff00047c82 */ /* 0x000fd20008000000 */
.L_x_2:
[----:B0-----:R-:W0:Y:S01]  /*0140*/  LDC.64 R6, c[0x0][0x380] ;  /* 0x0000e000ff067b82 */ /* 0x001e220000000a00 */
[----:B------:R-:W-:-:S04]  /*0150*/  IMAD R5, R2, R3, UR4 ;  /* 0x0000000402057e24 */ /* 0x000fc8000f8e0203 */
[----:B0-----:R-:W-:-:S05]  /*0160*/  IMAD.WIDE R6, R5, 0x4, R6 ;  /* 0x0000000405067825 */ /* 0x001fca00078e0206 */
[----:B------:R-:W2:Y:S04]  /*0170*/  LDG.E R5, desc[UR8][R6.64] ;  /* 0x0000000806057981 */ /* 0x000ea8000c1e1900 */
[----:B------:R-:W3:Y:S04]  /*0180*/  LDG.E R9, desc[UR8][R6.64+0x4] ;  /* 0x0000040806097981 */ /* 0x000ee8000c1e1900 */
[----:B------:R-:W4:Y:S04]  /*0190*/  LDG.E R11, desc[UR8][R6.64+0x8] ;  /* 0x00000808060b7981 */ /* 0x000f28000c1e1900 */
[----:B------:R-:W5:Y:S04]  /*01a0*/  LDG.E R13, desc[UR8][R6.64+0xc] ;  /* 0x00000c08060d7981 */ /* 0x000f68000c1e1900 */
        /* <DEDUP_REMOVED lines=11> */
[----:B------:R-:W5:Y:S01]  /*0260*/  LDG.E R16, desc[UR8][R6.64+0x3c] ;  /* 0x00003c0806107981 */ /* 0x000f62000c1e1900 */
[----:B------:R-:W-:Y:S01]  /*0270*/  IMAD R8, R4, R3, UR4 ;  /* 0x0000000404087e24 */ /* 0x000fe2000f8e0203 */
[----:B------:R-:W-:-:S04]  /*0280*/  UIADD3 UR4, UPT, UPT, UR4, 0x10, URZ ;  /* 0x0000001004047890 */ /* 0x000fc8000fffe0ff */
[----:B------:R-:W-:Y:S02]  /*0290*/  LEA R8, R8, UR5, 0x2 ;  /* 0x0000000508087c11 */ /* 0x000fe4000f8e10ff */
[----:B------:R-:W-:-:S03]  /*02a0*/  ISETP.NE.AND P0, PT, R0, UR4, PT ;  /* 0x0000000400007c0c */ /* 0x000fc6000bf05270 */
[----:B--2---:R0:W-:Y:S04]  /*02b0*/  STS [R8], R5 ;  /* 0x0000000508007388 */ /* 0x0041e80000000800 */
[----:B---3--:R0:W-:Y:S04]  /*02c0*/  STS [R8+0x4], R9 ;  /* 0x0000040908007388 */ /* 0x0081e80000000800 */
[----:B----4-:R0:W-:Y:S04]  /*02d0*/  STS [R8+0x8], R11 ;  /* 0x0000080b08007388 */ /* 0x0101e80000000800 */
[----:B-----5:R0:W-:Y:S04]  /*02e0*/  STS [R8+0xc], R13 ;  /* 0x00000c0d08007388 */ /* 0x0201e80000000800 */
[----:B------:R0:W-:Y:S04]  /*02f0*/  STS [R8+0x10], R15 ;  /* 0x0000100f08007388 */ /* 0x0001e80000000800 */
        /* <DEDUP_REMOVED lines=10> */
[----:B------:R0:W-:Y:S01]  /*03a0*/  STS [R8+0x3c], R16 ;  /* 0x00003c1008007388 */ /* 0x0001e20000000800 */
[----:B------:R-:W-:Y:S05]  /*03b0*/  @P0 BRA `(.L_x_2) ;  /* 0xfffffffc00600947 */ /* 0x000fea000383ffff */
.L_x_1:
[----:B------:R-:W-:Y:S05]  /*03c0*/  @!P1 BRA `(.L_x_0) ;  /* 0x00000004000c9947 */ /* 0x000fea0003800000 */
[----:B------:R-:W-:Y:S02]  /*03d0*/  ISETP.GE.U32.AND P0, PT, R18, 0x8, PT ;  /* 0x000000081200780c */ /* 0x000fe40003f06070 */
[----:B0-----:R-:W-:-:S04]  /*03e0*/  LOP3.LUT R10, R3, 0x7, RZ, 0xc0, !PT ;  /* 0x00000007030a7812 */ /* 0x001fc800078ec0ff */
[----:B------:R-:W-:-:S07]  /*03f0*/  ISETP.NE.AND P1, PT, R10, RZ, PT ;  /* 0x000000ff0a00720c */ /* 0x000fce0003f25270 */
[----:B------:R-:W-:Y:S06]  /*0400*/  @!P0 BRA `(.L_x_3) ;  /* 0x0000000000648947 */ /* 0x000fec0003800000 */
[----:B------:R-:W0:Y:S01]  /*0410*/  LDC.64 R6, c[0x0][0x380] ;  /* 0x0000e000ff067b82 */ /* 0x000e220000000a00 */
[----:B------:R-:W-:-:S04]  /*0420*/  IMAD R5, R2, R3, R0 ;  /* 0x0000000302057224 */ /* 0x000fc800078e0200 */
        /* <DEDUP_REMOVED lines=8> */
[----:B------:R-:W5:Y:S01]  /*04b0*/  LDG.E R21, desc[UR8][R6.64+0x1c] ;  /* 0x00001c0806157981 */ /* 0x000f62000c1e1900 */
[----:B------:R-:W0:Y:S01]  /*04c0*/  S2UR UR5, SR_CgaCtaId ;  /* 0x00000000000579c3 */ /* 0x000e220000008800 */
[----:B------:R-:W-:Y:S01]  /*04d0*/  UMOV UR4, 0x400 ;  /* 0x0000040000047882 */ /* 0x000fe20000000000 */
[----:B------:R-:W-:-:S02]  /*04e0*/  IMAD R8, R4, R3, R0 ;  /* 0x0000000304087224 */ /* 0x000fc400078e0200 */
[----:B------:R-:W-:Y:S01]  /*04f0*/  VIADD R0, R0, 0x8 ;  /* 0x0000000800007836 */ /* 0x000fe20000000000 */
[----:B0-----:R-:W-:-:S06]  /*0500*/  ULEA UR4, UR5, UR4, 0x18 ;  /* 0x0000000405047291 */ /* 0x001fcc000f8ec0ff */
[----:B------:R-:W-:-:S05]  /*0510*/  LEA R8, R8, UR4, 0x2 ;  /* 0x0000000408087c11 */ /* 0x000fca000f8e10ff */
[----:B--2---:R0:W-:Y:S04]  /*0520*/  STS [R8], R5 ;  /* 0x0000000508007388 */ /* 0x0041e80000000800 */
[----:B---3--:R0:W-:Y:S04]  /*0530*/  STS [R8+0x4], R9 ;  /* 0x0000040908007388 */ /* 0x0081e80000000800 */
[----:B----4-:R0:W-:Y:S04]  /*0540*/  STS [R8+0x8], R11 ;  /* 0x0000080b08007388 */ /* 0x0101e80000000800 */
[----:B-----5:R0:W-:Y:S04]  /*0550*/  STS [R8+0xc], R13 ;  /* 0x00000c0d08007388 */ /* 0x0201e80000000800 */
[----:B------:R0:W-:Y:S04]  /*0560*/  STS [R8+0x10], R15 ;  /* 0x0000100f08007388 */ /* 0x0001e80000000800 */
[----:B------:R0:W-:Y:S04]  /*0570*/  STS [R8+0x14], R17 ;  /* 0x0000141108007388 */ /* 0x0001e80000000800 */
[----:B------:R0:W-:Y:S04]  /*0580*/  STS [R8+0x18], R19 ;  /* 0x0000181308007388 */ /* 0x0001e80000000800 */
[----:B------:R0:W-:Y:S02]  /*0590*/  STS [R8+0x1c], R21 ;  /* 0x00001c1508007388 */ /* 0x0001e40000000800 */
.L_x_3:
[----:B------:R-:W-:Y:S05]  /*05a0*/  @!P1 BRA `(.L_x_0) ;  /* 0x0000000000949947 */ /* 0x000fea0003800000 */
[----:B------:R-:W-:Y:S02]  /*05b0*/  ISETP.GE.U32.AND P0, PT, R10, 0x4, PT ;  /* 0x000000040a00780c */ /* 0x000fe40003f06070 */
[----:B------:R-:W-:-:S04]  /*05c0*/  LOP3.LUT R12, R3, 0x3, RZ, 0xc0, !PT ;  /* 0x00000003030c7812 */ /* 0x000fc800078ec0ff */
[----:B------:R-:W-:-:S07]  /*05d0*/  ISETP.NE.AND P1, PT, R12, RZ, PT ;  /* 0x000000ff0c00720c */ /* 0x000fce0003f25270 */
[----:B------:R-:W-:Y:S06]  /*05e0*/  @!P0 BRA `(.L_x_4) ;  /* 0x0000000000448947 */ /* 0x000fec0003800000 */
[----:B------:R-:W1:Y:S01]  /*05f0*/  LDC.64 R6, c[0x0][0x380] ;  /* 0x0000e000ff067b82 */ /* 0x000e620000000a00 */
[----:B0-----:R-:W-:-:S04]  /*0600*/  IMAD R5, R2, R3, R0 ;  /* 0x0000000302057224 */ /* 0x001fc800078e0200 */
[----:B-1----:R-:W-:-:S05]  /*0610*/  IMAD.WIDE R6, R5, 0x4, R6 ;  /* 0x0000000405067825 */ /* 0x002fca00078e0206 */
[----:B------:R-:W2:Y:S04]  /*0620*/  LDG.E R5, desc[UR8][R6.64] ;  /* 0x0000000806057981 */ /* 0x000ea8000c1e1900 */
[----:B------:R-:W3:Y:S04]  /*0630*/  LDG.E R9, desc[UR8][R6.64+0x4] ;  /* 0x0000040806097981 */ /* 0x000ee8000c1e1900 */
[----:B------:R-:W4:Y:S04]  /*0640*/  LDG.E R11, desc[UR8][R6.64+0x8] ;  /* 0x00000808060b7981 */ /* 0x000f28000c1e1900 */
        /* <DEDUP_REMOVED lines=10> */
[----:B-----5:R1:W-:Y:S02]  /*06f0*/  STS [R8+0xc], R13 ;  /* 0x00000c0d08007388 */ /* 0x0203e40000000800 */
.L_x_4:
[----:B------:R-:W-:Y:S05]  /*0700*/  @!P1 BRA `(.L_x_0) ;  /* 0x00000000003c9947 */ /* 0x000fea0003800000 */
[----:B------:R-:W2:Y:S01]  /*0710*/  S2UR UR5, SR_CgaCtaId ;  /* 0x00000000000579c3 */ /* 0x000ea20000008800 */
[----:B------:R-:W-:-:S07]  /*0720*/  UMOV UR4, 0x400 ;  /* 0x0000040000047882 */ /* 0x000fce0000000000 */
[----:B01----:R-:W0:Y:S01]  /*0730*/  LDC.64 R8, c[0x0][0x380] ;  /* 0x0000e000ff087b82 */ /* 0x003e220000000a00 */
[----:B--2---:R-:W-:-:S03]  /*0740*/  ULEA UR5, UR5, UR4, 0x18 ;  /* 0x0000000405057291 */ /* 0x004fc6000f8ec0ff */
[----:B------:R-:W-:-:S09]  /*0750*/  UMOV UR4, URZ ;  /* 0x000000ff00047c82 */ /* 0x000fd20008000000 */
.L_x_5:
[----:B------:R-:W-:-:S04]  /*0760*/  IMAD R7, R2, R3, R0 ;  /* 0x0000000302077224 */ /* 0x000fc800078e0200 */
[----:B0-2---:R-:W-:-:S06]  /*0770*/  IMAD.WIDE R6, R7, 0x4, R8 ;  /* 0x0000000407067825 */ /* 0x005fcc00078e0208 */
[----:B------:R-:W2:Y:S01]  /*0780*/  LDG.E R6, desc[UR8][R6.64] ;  /* 0x0000000806067981 */ /* 0x000ea2000c1e1900 */
[----:B------:R-:W-:Y:S01]  /*0790*/  IMAD R5, R4, R3, R0 ;  /* 0x0000000304057224 */ /* 0x000fe200078e0200 */
[----:B------:R-:W-:Y:S01]  /*07a0*/  UIADD3 UR4, UPT, UPT, UR4, 0x1, URZ ;  /* 0x0000000104047890 */ /* 0x000fe2000fffe0ff */
[----:B------:R-:W-:-:S03]  /*07b0*/  VIADD R0, R0, 0x1 ;  /* 0x0000000100007836 */ /* 0x000fc60000000000 */
[----:B------:R-:W-:Y:S02]  /*07c0*/  LEA R5, R5, UR5, 0x2 ;  /* 0x0000000505057c11 */ /* 0x000fe4000f8e10ff */
[----:B------:R-:W-:-:S03]  /*07d0*/  ISETP.NE.AND P0, PT, R12, UR4, PT ;  /* 0x000000040c007c0c */ /* 0x000fc6000bf05270 */
[----:B--2---:R2:W-:Y:S10]  /*07e0*/  STS [R5], R6 ;  /* 0x0000000605007388 */ /* 0x0045f40000000800 */
[----:B------:R-:W-:Y:S05]  /*07f0*/  @P0 BRA `(.L_x_5) ;  /* 0xfffffffc00d80947 */ /* 0x000fea000383ffff */
.L_x_0:
[----:B------:R-:W-:Y:S01]  /*0800*/  BAR.SYNC.DEFER_BLOCKING 0x0 ;  /* 0x0000000000007b1d */ /* 0x000fe20000010000 */
[----:B------:R-:W-:-:S13]  /*0810*/  ISETP.GE.AND P0, PT, R3, 0x3, PT ;  /* 0x000000030300780c */ /* 0x000fda0003f06270 */
[----:B------:R-:W-:Y:S05]  /*0820*/  @!P0 BRA `(.L_x_6) ;  /* 0x0000000000d88947 */ /* 0x000fea0003800000 */
[----:B------:R-:W3:Y:S01]  /*0830*/  S2UR UR5, SR_CgaCtaId ;  /* 0x00000000000579c3 */ /* 0x000ee20000008800 */
[----:B------:R-:W-:Y:S01]  /*0840*/  UMOV UR4, 0x400 ;  /* 0x0000040000047882 */ /* 0x000fe20000000000 */
[----:B012---:R-:W-:Y:S01]  /*0850*/  IMAD R5, R4, R3, RZ ;  /* 0x0000000304057224 */ /* 0x007fe200078e02ff */
[----:B---3--:R-:W-:-:S03]  /*0860*/  ULEA UR4, UR5, UR4, 0x18 ;  /* 0x0000000405047291 */ /* 0x008fc6000f8ec0ff */
[----:B------:R-:W-:-:S03]  /*0870*/  UMOV UR5, 0x2 ;  /* 0x0000000200057882 */ /* 0x000fc60000000000 */
[----:B------:R-:W-:-:S07]  /*0880*/  LEA R5, R5, UR4, 0x2 ;  /* 0x0000000405057c11 */ /* 0x000fce000f8e10ff */
.L_x_12:
[----:B------:R-:W-:Y:S01]  /*0890*/  IMAD.MOV.U32 R6, RZ, RZ, R5 ;  /* 0x000000ffff067224 */ /* 0x000fe200078e0005 */
[----:B------:R-:W0:Y:S01]  /*08a0*/  LDCU UR7, c[0x0][0x388] ;  /* 0x00007100ff0777ac */ /* 0x000e220008000800 */
[----:B------:R-:W-:Y:S01]  /*08b0*/  USHF.L.U32 UR6, UR5, 0x1, URZ ;  /* 0x0000000105067899 */ /* 0x000fe200080006ff */
[----:B------:R-:W-:-:S11]  /*08c0*/  UMOV UR4, URZ ;  /* 0x000000ff00047c82 */ /* 0x000fd60008000000 */
.L_x_11:
[----:B------:R-:W-:Y:S01]  /*08d0*/  LDS R8, [R6] ;  /* 0x0000000006087984 */ /* 0x000fe20000000800 */
[----:B------:R-:W-:Y:S02]  /*08e0*/  HFMA2 R7, -RZ, RZ, 1.9267578125, 7.5519084930419921875e-05 ;  /* 0x3fb504f3ff077431 */ /* 0x000fe400000001ff */
[----:B-1----:R-:W-:Y:S01]  /*08f0*/  IMAD.MOV.U32 R10, RZ, RZ, 0x3f3504f3 ;  /* 0x3f3504f3ff0a7424 */ /* 0x002fe200078e00ff */
[----:B------:R-:W-:Y:S01]  /*0900*/  UIADD3 UR4, UPT, UPT, UR4, UR5, URZ ;  /* 0x0000000504047290 */ /* 0x000fe2000fffe0ff */
[----:B------:R-:W1:Y:S01]  /*0910*/  LDS R9, [R6+UR6] ;  /* 0x0000000606097984 */ /* 0x000e620008000800 */
[----:B------:R-:W-:Y:S02]  /*0920*/  BSSY.RECONVERGENT B0, `(.L_x_7) ;  /* 0x000000e000007945 */ /* 0x000fe40003800200 */
[----:B0-----:R-:W-:Y:S01]  /*0930*/  UISETP.GE.AND UP0, UPT, UR4, UR7, UPT ;  /* 0x000000070400728c */ /* 0x001fe2000bf06270 */
[----:B------:R-:W-:-:S04]  /*0940*/  FFMA R0, R10, -R7, 1 ;  /* 0x3f8000000a007423 */ /* 0x000fc80000000807 */
[----:B------:R-:W-:Y:S01]  /*0950*/  FFMA R0, R0, R10, 0.70710676908493041992 ;  /* 0x3f3504f300007423 */ /* 0x000fe2000000000a */
[----:B-1----:R-:W-:-:S04]  /*0960*/  FADD R3, R8, R9 ;  /* 0x0000000908037221 */ /* 0x002fc80000000000 */
[----:B------:R-:W0:Y:S01]  /*0970*/  FCHK P0, R3, 1.4142135381698608398 ;  /* 0x3fb504f303007902 */ /* 0x000e220000000000 */
[----:B------:R-:W-:-:S04]  /*0980*/  FFMA R11, R3, R0, RZ ;  /* 0x00000000030b7223 */ /* 0x000fc800000000ff */
[----:B------:R-:W-:-:S04]  /*0990*/  FFMA R10, R11, -1.4142135381698608398, R3 ;  /* 0xbfb504f30b0a7823 */ /* 0x000fc80000000003 */
[----:B------:R-:W-:Y:S01]  /*09a0*/  FFMA R11, R0, R10, R11 ;  /* 0x0000000a000b7223 */ /* 0x000fe2000000000b */
[----:B------:R-:W-:Y:S01]  /*09b0*/  VIADD R10, R6, UR6 ;  /* 0x00000006060a7c36 */ /* 0x000fe20008000000 */
[----:B0-----:R-:W-:Y:S06]  /*09c0*/  @!P0 BRA `(.L_x_8) ;  /* 0x00000000000c8947 */ /* 0x001fec0003800000 */
[----:B------:R-:W-:-:S07]  /*09d0*/  MOV R12, 0x9f0 ;  /* 0x000009f0000c7802 */ /* 0x000fce0000000f00 */
[----:B------:R-:W-:Y:S05]  /*09e0*/  CALL.REL.NOINC `($__internal_0_$__cuda_sm3x_div_rn_noftz_f32_slowpath) ;  /* 0x0000000400ec7944 */ /* 0x000fea0003c00000 */
[----:B------:R-:W-:-:S07]  /*09f0*/  IMAD.MOV.U32 R11, RZ, RZ, R0 ;  /* 0x000000ffff0b7224 */ /* 0x000fce00078e0000 */
.L_x_8:
[----:B------:R-:W-:Y:S05]  /*0a00*/  BSYNC.RECONVERGENT B0 ;  /* 0x0000000000007941 */ /* 0x000fea0003800200 */
.L_x_7:
[----:B------:R-:W-:Y:S01]  /*0a10*/  FADD R12, R8, -R9 ;  /* 0x80000009080c7221 */ /* 0x000fe20000000000 */
[----:B------:R-:W-:Y:S01]  /*0a20*/  IMAD.MOV.U32 R0, RZ, RZ, 0x3f3504f3 ;  /* 0x3f3504f3ff007424 */ /* 0x000fe200078e00ff */
[----:B------:R-:W-:Y:S02]  /*0a30*/  BSSY.RECONVERGENT B0, `(.L_x_9) ;  /* 0x000000c000007945 */ /* 0x000fe40003800200 */
[----:B------:R-:W0:Y:S01]  /*0a40*/  FCHK P0, R12, 1.4142135381698608398 ;  /* 0x3fb504f30c007902 */ /* 0x000e220000000000 */
[----:B------:R-:W-:-:S04]  /*0a50*/  FFMA R3, R0, -R7, 1 ;  /* 0x3f80000000037423 */ /* 0x000fc80000000807 */
[----:B------:R-:W-:-:S04]  /*0a60*/  FFMA R0, R3, R0, 0.70710676908493041992 ;  /* 0x3f3504f303007423 */ /* 0x000fc80000000000 */
[----:B------:R-:W-:-:S04]  /*0a70*/  FFMA R3, R0, R12, RZ ;  /* 0x0000000c00037223 */ /* 0x000fc800000000ff */
[----:B------:R-:W-:-:S04]  /*0a80*/  FFMA R8, R3, -1.4142135381698608398, R12 ;  /* 0xbfb504f303087823 */ /* 0x000fc8000000000c */
[----:B------:R-:W-:Y:S01]  /*0a90*/  FFMA R3, R0, R8, R3 ;  /* 0x0000000800037223 */ /* 0x000fe20000000003 */
[----:B0-----:R-:W-:Y:S06]  /*0aa0*/  @!P0 BRA `(.L_x_10) ;  /* 0x0000000000108947 */ /* 0x001fec0003800000 */
[----:B------:R-:W-:Y:S01]  /*0ab0*/  IMAD.MOV.U32 R3, RZ, RZ, R12 ;  /* 0x000000ffff037224 */ /* 0x000fe200078e000c */
[----:B------:R-:W-:-:S07]  /*0ac0*/  MOV R12, 0xae0 ;  /* 0x00000ae0000c7802 */ /* 0x000fce0000000f00 */
[----:B------:R-:W-:Y:S05]  /*0ad0*/  CALL.REL.NOINC `($__internal_0_$__cuda_sm3x_div_rn_noftz_f32_slowpath) ;  /* 0x0000000400b07944 */ /* 0x000fea0003c00000 */
[----:B------:R-:W-:-:S07]  /*0ae0*/  IMAD.MOV.U32 R3, RZ, RZ, R0 ;  /* 0x000000ffff037224 */ /* 0x000fce00078e0000 */
.L_x_10:
[----:B------:R-:W-:Y:S05]  /*0af0*/  BSYNC.RECONVERGENT B0 ;  /* 0x0000000000007941 */ /* 0x000fea0003800200 */
.L_x_9:
[----:B------:R0:W-:Y:S01]  /*0b00*/  STS [R6], R11 ;  /* 0x0000000b06007388 */ /* 0x0001e20000000800 */
[----:B------:R-:W-:-:S03]  /*0b10*/  IMAD.U32 R7, RZ, RZ, UR5 ;  /* 0x00000005ff077e24 */ /* 0x000fc6000f8e00ff */
[----:B------:R1:W-:Y:S02]  /*0b20*/  STS [R10], R3 ;  /* 0x000000030a007388 */ /* 0x0003e40000000800 */
[----:B0-----:R-:W-:Y:S01]  /*0b30*/  LEA R6, R7, R6, 0x2 ;  /* 0x0000000607067211 */ /* 0x001fe200078e10ff */
[----:B------:R-:W-:Y:S06]  /*0b40*/  BRA.U !UP0, `(.L_x_11) ;  /* 0xfffffffd08607547 */ /* 0x000fec000b83ffff */
[----:B-1----:R-:W0:Y:S01]  /*0b50*/  LDC R3, c[0x0][0x388] ;  /* 0x0000e200ff037b82 */ /* 0x002e220000000800 */
[----:B------:R-:W-:Y:S01]  /*0b60*/  UMOV UR5, UR6 ;  /* 0x0000000600057c82 */ /* 0x000fe20008000000 */
[----:B0-----:R-:W-:-:S13]  /*0b70*/  ISETP.LE.AND P0, PT, R3, UR6, PT ;  /* 0x0000000603007c0c */ /* 0x001fda000bf03270 */
[----:B------:R-:W-:Y:S05]  /*0b80*/  @!P0 BRA `(.L_x_12) ;  /* 0xfffffffc00408947 */ /* 0x000fea000383ffff */
.L_x_6:
[----:B------:R-:W-:Y:S01]  /*0b90*/  BAR.SYNC.DEFER_BLOCKING 0x0 ;  /* 0x0000000000007b1d */ /* 0x000fe20000010000 */
[----:B------:R-:W-:-:S13]  /*0ba0*/  ISETP.GE.AND P0, PT, R3, 0x1, PT ;  /* 0x000000010300780c */ /* 0x000fda0003f06270 */
[----:B------:R-:W-:Y:S05]  /*0bb0*/  @!P0 EXIT ;  /* 0x000000000000894d */ /* 0x000fea0003800000 */
[C---:B------:R-:W-:Y:S01]  /*0bc0*/  ISETP.GE.U32.AND P0, PT, R3.reuse, 0x8, PT ;  /* 0x000000080300780c */ /* 0x040fe20003f06070 */
[-C--:B------:R-:W-:Y:S01]  /*0bd0*/  IMAD R0, R4, R3.reuse, RZ ;  /* 0x0000000304007224 */ /* 0x080fe200078e02ff */
[----:B0-----:R-:W-:Y:S01]  /*0be0*/  LOP3.LUT R10, R3, 0x7, RZ, 0xc0, !PT ;  /* 0x00000007030a7812 */ /* 0x001fe200078ec0ff */
[----:B------:R-:W-:Y:S02]  /*0bf0*/  IMAD R2, R2, R3, RZ ;  /* 0x0000000302027224 */ /* 0x000fe400078e02ff */
[----:B------:R-:W-:Y:S01]  /*0c00*/  IMAD.MOV.U32 R7, RZ, RZ, RZ ;  /* 0x000000ffff077224 */ /* 0x000fe200078e00ff */
[----:B------:R-:W-:-:S07]  /*0c10*/  ISETP.NE.AND P1, PT, R10, RZ, PT ;  /* 0x000000ff0a00720c */ /* 0x000fce0003f25270 */
[----:B------:R-:W-:Y:S06]  /*0c20*/  @!P0 BRA `(.L_x_13) ;  /* 0x00000000008c8947 */ /* 0x000fec0003800000 */
[----:B------:R-:W0:Y:S01]  /*0c30*/  S2UR UR7, SR_CgaCtaId ;  /* 0x00000000000779c3 */ /* 0x000e220000008800 */
[----:B------:R-:W3:Y:S01]  /*0c40*/  LDCU.64 UR4, c[0x0][0x380] ;  /* 0x00007000ff0477ac */ /* 0x000ee20008000a00 */
[----:B------:R-:W-:Y:S01]  /*0c50*/  LOP3.LUT R7, R3, 0x7ffffff8, RZ, 0xc0, !PT ;  /* 0x7ffffff803077812 */ /* 0x000fe200078ec0ff */
[----:B-1----:R-:W-:Y:S01]  /*0c60*/  IMAD.MOV.U32 R9, RZ, RZ, R2 ;  /* 0x000000ffff097224 */ /* 0x002fe200078e0002 */
[----:B------:R-:W-:-:S03]  /*0c70*/  UMOV UR6, 0x400 ;  /* 0x0000040000067882 */ /* 0x000fc60000000000 */
[----:B--2---:R-:W-:Y:S01]  /*0c80*/  IMAD.MOV R6, RZ, RZ, -R7 ;  /* 0x000000ffff067224 */ /* 0x004fe200078e0a07 */
[----:B---3--:R-:W-:-:S04]  /*0c90*/  UIADD3 UR4, UP0, UPT, UR4, 0x10, URZ ;  /* 0x0000001004047890 */ /* 0x008fc8000ff1e0ff */
[----:B------:R-:W-:Y:S02]  /*0ca0*/  UIADD3.X UR5, UPT, UPT, URZ, UR5, URZ, UP0, !UPT ;  /* 0x00000005ff057290 */ /* 0x000fe400087fe4ff */
[----:B0-----:R-:W-:-:S06]  /*0cb0*/  ULEA UR6, UR7, UR6, 0x18 ;  /* 0x0000000607067291 */ /* 0x001fcc000f8ec0ff */
[----:B------:R-:W-:-:S05]  /*0cc0*/  LEA R8, R0, UR6, 0x2 ;  /* 0x0000000600087c11 */ /* 0x000fca000f8e10ff */
[----:B------:R-:W-:-:S07]  /*0cd0*/  VIADD R8, R8, 0x10 ;  /* 0x0000001008087836 */ /* 0x000fce0000000000 */
.L_x_14:
[----:B0-----:R-:W0:Y:S01]  /*0ce0*/  LDS R11, [R8+-0x10] ;  /* 0xfffff000080b7984 */ /* 0x001e220000000800 */
[----:B------:R-:W-:Y:S01]  /*0cf0*/  IMAD.U32 R4, RZ, RZ, UR4 ;  /* 0x00000004ff047e24 */ /* 0x000fe2000f8e00ff */
[----:B------:R-:W-:Y:S01]  /*0d00*/  IADD3 R6, PT, PT, R6, 0x8, RZ ;  /* 0x0000000806067810 */ /* 0x000fe20007ffe0ff */
[----:B------:R-:W-:Y:S01]  /*0d10*/  IMAD.U32 R5, RZ, RZ, UR5 ;  /* 0x00000005ff057e24 */ /* 0x000fe2000f8e00ff */
[----:B------:R-:W1:Y:S02]  /*0d20*/  LDS R13, [R8+-0xc] ;  /* 0xfffff400080d7984 */ /* 0x000e640000000800 */
[----:B------:R-:W-:Y:S01]  /*0d30*/  ISETP.NE.AND P0, PT, R6, RZ, PT ;  /* 0x000000ff0600720c */ /* 0x000fe20003f05270 */
[C---:B------:R-:W-:Y:S01]  /*0d40*/  IMAD.WIDE R4, R9.reuse, 0x4, R4 ;  /* 0x0000000409047825 */ /* 0x040fe200078e0204 */
[----:B------:R-:W2:Y:S03]  /*0d50*/  LDS R15, [R8+-0x8] ;  /* 0xfffff800080f7984 */ /* 0x000ea60000000800 */
[----:B------:R-:W-:Y:S01]  /*0d60*/  VIADD R9, R9, 0x8 ;  /* 0x0000000809097836 */ /* 0x000fe20000000000 */
[----:B------:R-:W3:Y:S04]  /*0d70*/  LDS R17, [R8+-0x4] ;  /* 0xfffffc0008117984 */ /* 0x000ee80000000800 */
[----:B------:R-:W4:Y:S04]  /*0d80*/  LDS R19, [R8] ;  /* 0x0000000008137984 */ /* 0x000f280000000800 */
[----:B------:R-:W5:Y:S04]  /*0d90*/  LDS R21, [R8+0x4] ;  /* 0x0000040008157984 */ /* 0x000f680000000800 */
[----:B------:R-:W5:Y:S04]  /*0da0*/  LDS R23, [R8+0x8] ;  /* 0x0000080008177984 */ /* 0x000f680000000800 */
[----:B------:R0:W5:Y:S02]  /*0db0*/  LDS R25, [R8+0xc] ;  /* 0x00000c0008197984 */ /* 0x0001640000000800 */
[----:B0-----:R-:W-:-:S02]  /*0dc0*/  VIADD R8, R8, 0x20 ;  /* 0x0000002008087836 */ /* 0x001fc40000000000 */
[----:B------:R0:W-:Y:S04]  /*0dd0*/  STG.E desc[UR8][R4.64+-0x10], R11 ;  /* 0xfffff00b04007986 */ /* 0x0001e8000c101908 */
[----:B-1----:R0:W-:Y:S04]  /*0de0*/  STG.E desc[UR8][R4.64+-0xc], R13 ;  /* 0xfffff40d04007986 */ /* 0x0021e8000c101908 */
[----:B--2---:R0:W-:Y:S04]  /*0df0*/  STG.E desc[UR8][R4.64+-0x8], R15 ;  /* 0xfffff80f04007986 */ /* 0x0041e8000c101908 */
[----:B---3--:R0:W-:Y:S04]  /*0e00*/  STG.E desc[UR8][R4.64+-0x4], R17 ;  /* 0xfffffc1104007986 */ /* 0x0081e8000c101908 */
[----:B----4-:R0:W-:Y:S04]  /*0e10*/  STG.E desc[UR8][R4.64], R19 ;  /* 0x0000001304007986 */ /* 0x0101e8000c101908 */
[----:B-----5:R0:W-:Y:S04]  /*0e20*/  STG.E desc[UR8][R4.64+0x4], R21 ;  /* 0x0000041504007986 */ /* 0x0201e8000c101908 */
[----:B------:R0:W-:Y:S04]  /*0e30*/  STG.E desc[UR8][R4.64+0x8], R23 ;  /* 0x0000081704007986 */ /* 0x0001e8000c101908 */
[----:B------:R0:W-:Y:S01]  /*0e40*/  STG.E desc[UR8][R4.64+0xc], R25 ;  /* 0x00000c1904007986 */ /* 0x0001e2000c101908 */
[----:B------:R-:W-:Y:S05]  /*0e50*/  @P0 BRA `(.L_x_14) ;  /* 0xfffffffc00a00947 */ /* 0x000fea000383ffff */
.L_x_13:
[----:B------:R-:W-:Y:S05]  /*0e60*/  @!P1 EXIT ;  /* 0x000000000000994d */ /* 0x000fea0003800000 */
[----:B------:R-:W-:Y:S02]  /*0e70*/  ISETP.GE.U32.AND P0, PT, R10, 0x4, PT ;  /* 0x000000040a00780c */ /* 0x000fe40003f06070 */
[----:B-1----:R-:W-:-:S04]  /*0e80*/  LOP3.LUT R8, R3, 0x3, RZ, 0xc0, !PT ;  /* 0x0000000303087812 */ /* 0x002fc800078ec0ff */
[----:B------:R-:W-:-:S07]  /*0e90*/  ISETP.NE.AND P1, PT, R8, RZ, PT ;  /* 0x000000ff0800720c */ /* 0x000fce0003f25270 */
[----:B------:R-:W-:Y:S06]  /*0ea0*/  @!P0 BRA `(.L_x_15) ;  /* 0x0000000000448947 */ /* 0x000fec0003800000 */
[----:B------:R-:W1:Y:S01]  /*0eb0*/  S2UR UR5, SR_CgaCtaId ;  /* 0x00000000000579c3 */ /* 0x000e620000008800 */
[----:B------:R-:W-:Y:S01]  /*0ec0*/  UMOV UR4, 0x400 ;  /* 0x0000040000047882 */ /* 0x000fe20000000000 */
[--C-:B0-----:R-:W-:Y:S02]  /*0ed0*/  IMAD.IADD R4, R0, 0x1, R7.reuse ;  /* 0x0000000100047824 */ /* 0x101fe400078e0207 */
[----:B------:R-:W-:Y:S02]  /*0ee0*/  IMAD.IADD R11, R2, 0x1, R7 ;  /* 0x00000001020b7824 */ /* 0x000fe400078e0207 */
[----:B------:R-:W-:Y:S01]  /*0ef0*/  VIADD R7, R7, 0x4 ;  /* 0x0000000407077836 */ /* 0x000fe20000000000 */
[----:B-1----:R-:W-:-:S06]  /*0f00*/  ULEA UR4, UR5, UR4, 0x18 ;  /* 0x0000000405047291 */ /* 0x002fcc000f8ec0ff */
[----:B--2---:R-:W-:Y:S02]  /*0f10*/  LEA R6, R4, UR4, 0x2 ;  /* 0x0000000404067c11 */ /* 0x004fe4000f8e10ff */
[----:B------:R-:W0:Y:S03]  /*0f20*/  LDC.64 R4, c[0x0][0x380] ;  /* 0x0000e000ff047b82 */ /* 0x000e260000000a00 */
[----:B------:R-:W1:Y:S04]  /*0f30*/  LDS R9, [R6] ;  /* 0x0000000006097984 */ /* 0x000e680000000800 */
[----:B------:R-:W2:Y:S04]  /*0f40*/  LDS R13, [R6+0x4] ;  /* 0x00000400060d7984 */ /* 0x000ea80000000800 */
[----:B------:R-:W3:Y:S04]  /*0f50*/  LDS R15, [R6+0x8] ;  /* 0x00000800060f7984 */ /* 0x000ee80000000800 */
[----:B------:R-:W4:Y:S01]  /*0f60*/  LDS R17, [R6+0xc] ;  /* 0x00000c0006117984 */ /* 0x000f220000000800 */
[----:B0-----:R-:W-:-:S05]  /*0f70*/  IMAD.WIDE R4, R11, 0x4, R4 ;  /* 0x000000040b047825 */ /* 0x001fca00078e0204 */
[----:B-1----:R1:W-:Y:S04]  /*0f80*/  STG.E desc[UR8][R4.64], R9 ;  /* 0x0000000904007986 */ /* 0x0023e8000c101908 */
[----:B--2---:R1:W-:Y:S04]  /*0f90*/  STG.E desc[UR8][R4.64+0x4], R13 ;  /* 0x0000040d04007986 */ /* 0x0043e8000c101908 */
[----:B---3--:R1:W-:Y:S04]  /*0fa0*/  STG.E desc[UR8][R4.64+0x8], R15 ;  /* 0x0000080f04007986 */ /* 0x0083e8000c101908 */
[----:B----4-:R1:W-:Y:S02]  /*0fb0*/  STG.E desc[UR8][R4.64+0xc], R17 ;  /* 0x00000c1104007986 */ /* 0x0103e4000c101908 */
.L_x_15:
[----:B------:R-:W-:Y:S05]  /*0fc0*/  @!P1 EXIT ;  /* 0x000000000000994d */ /* 0x000fea0003800000 */
[----:B------:R-:W-:Y:S02]  /*0fd0*/  ISETP.NE.AND P0, PT, R8, 0x1, PT ;  /* 0x000000010800780c */ /* 0x000fe40003f05270 */
[----:B------:R-:W-:-:S04]  /*0fe0*/  LOP3.LUT R3, R3, 0x1, RZ, 0xc0, !PT ;  /* 0x0000000103037812 */ /* 0x000fc800078ec0ff */
[----:B------:R-:W-:-:S07]  /*0ff0*/  ISETP.NE.U32.AND P1, PT, R3, 0x1, PT ;  /* 0x000000010300780c */ /* 0x000fce0003f25070 */
[----:B------:R-:W-:Y:S06]  /*1000*/  @!P0 BRA `(.L_x_16) ;  /* 0x0000000000348947 */ /* 0x000fec0003800000 */
[----:B------:R-:W3:Y:S01]  /*1010*/  S2UR UR5, SR_CgaCtaId ;  /* 0x00000000000579c3 */ /* 0x000ee20000008800 */
[----:B------:R-:W-:Y:S01]  /*1020*/  UMOV UR4, 0x400 ;  /* 0x0000040000047882 */ /* 0x000fe20000000000 */
[----:B------:R-:W-:Y:S01]  /*1030*/  IADD3 R3, PT, PT, R0, R7, RZ ;  /* 0x0000000700037210 */ /* 0x000fe20007ffe0ff */
[----:B0-----:R-:W-:Y:S02]  /*1040*/  IMAD.IADD R11, R2, 0x1, R7 ;  /* 0x00000001020b7824 */ /* 0x001fe400078e0207 */
[----:B------:R-:W-:-:S03]  /*1050*/  VIADD R7, R7, 0x2 ;  /* 0x0000000207077836 */ /* 0x000fc60000000000 */
[----:B-12---:R-:W0:Y:S01]  /*1060*/  LDC.64 R4, c[0x0][0x380] ;  /* 0x0000e000ff047b82 */ /* 0x006e220000000a00 */
[----:B---3--:R-:W-:-:S06]  /*1070*/  ULEA UR4, UR5, UR4, 0x18 ;  /* 0x0000000405047291 */ /* 0x008fcc000f8ec0ff */
[----:B------:R-:W-:Y:S01]  /*1080*/  LEA R3, R3, UR4, 0x2 ;  /* 0x0000000403037c11 */ /* 0x000fe2000f8e10ff */
[----:B0-----:R-:W-:-:S04]  /*1090*/  IMAD.WIDE R4, R11, 0x4, R4 ;  /* 0x000000040b047825 */ /* 0x001fc800078e0204 */
[----:B------:R-:W0:Y:S04]  /*10a0*/  LDS R9, [R3] ;  /* 0x0000000003097984 */ /* 0x000e280000000800 */
[----:B------:R-:W1:Y:S04]  /*10b0*/  LDS R13, [R3+0x4] ;  /* 0x00000400030d7984 */ /* 0x000e680000000800 */
[----:B0-----:R3:W-:Y:S04]  /*10c0*/  STG.E desc[UR8][R4.64], R9 ;  /* 0x0000000904007986 */ /* 0x0017e8000c101908 */
[----:B-1----:R3:W-:Y:S02]  /*10d0*/  STG.E desc[UR8][R4.64+0x4], R13 ;  /* 0x0000040d04007986 */ /* 0x0027e4000c101908 */
.L_x_16:
[----:B------:R-:W-:Y:S05]  /*10e0*/  @P1 EXIT ;  /* 0x000000000000194d */ /* 0x000fea0003800000 */
[----:B------:R-:W4:Y:S01]  /*10f0*/  S2UR UR5, SR_CgaCtaId ;  /* 0x00000000000579c3 */ /* 0x000f220000008800 */
[----:B------:R-:W-:Y:S01]  /*1100*/  UMOV UR4, 0x400 ;  /* 0x0000040000047882 */ /* 0x000fe20000000000 */
[--C-:B------:R-:W-:Y:S02]  /*1110*/  IMAD.IADD R0, R0, 0x1, R7.reuse ;  /* 0x0000000100007824 */ /* 0x100fe400078e0207 */
[----:B------:R-:W-:-:S04]  /*1120*/  IMAD.IADD R3, R2, 0x1, R7 ;  /* 0x0000000102037824 */ /* 0x000fc800078e0207 */
[----:B0123--:R-:W0:Y:S01]  /*1130*/  LDC.64 R4, c[0x0][0x380] ;  /* 0x0000e000ff047b82 */ /* 0x00fe220000000a00 */
[----:B----4-:R-:W-:-:S06]  /*1140*/  ULEA UR4, UR5, UR4, 0x18 ;  /* 0x0000000405047291 */ /* 0x010fcc000f8ec0ff */
[----:B------:R-:W-:Y:S01]  /*1150*/  LEA R0, R0, UR4, 0x2 ;  /* 0x0000000400007c11 */ /* 0x000fe2000f8e10ff */
[----:B0-----:R-:W-:-:S04]  /*1160*/  IMAD.WIDE R2, R3, 0x4, R4 ;  /* 0x0000000403027825 */ /* 0x001fc800078e0204 */
[----:B------:R-:W0:Y:S04]  /*1170*/  LDS R9, [R0] ;  /* 0x0000000000097984 */ /* 0x000e280000000800 */
[----:B0-----:R-:W-:Y:S01]  /*1180*/  STG.E desc[UR8][R2.64], R9 ;  /* 0x0000000902007986 */ /* 0x001fe2000c101908 */
[----:B------:R-:W-:Y:S05]  /*1190*/  EXIT ;  /* 0x000000000000794d */ /* 0x000fea0003800000 */
        .weak           $__internal_0_$__cuda_sm3x_div_rn_noftz_f32_slowpath
        .type           $__internal_0_$__cuda_sm3x_div_rn_noftz_f32_slowpath,@function
        .size           $__internal_0_$__cuda_sm3x_div_rn_noftz_f32_slowpath,(.L_x_29 - $__internal_0_$__cuda_sm3x_div_rn_noftz_f32_slowpath)
$__internal_0_$__cuda_sm3x_div_rn_noftz_f32_slowpath:
[----:B------:R-:W-:Y:S01]  /*11a0*/  SHF.R.U32.HI R14, RZ, 0x17, R7 ;  /* 0x00000017ff0e7819 */ /* 0x000fe20000011607 */
[----:B------:R-:W-:Y:S01]  /*11b0*/  BSSY.RECONVERGENT B1, `(.L_x_17) ;  /* 0x0000064000017945 */ /* 0x000fe20003800200 */
[----:B------:R-:W-:Y:S01]  /*11c0*/  SHF.R.U32.HI R0, RZ, 0x17, R3 ;  /* 0x00000017ff007819 */ /* 0x000fe20000011603 */
[----:B------:R-:W-:Y:S01]  /*11d0*/  IMAD.MOV.U32 R16, RZ, RZ, 0x3fb504f3 ;  /* 0x3fb504f3ff107424 */ /* 0x000fe200078e00ff */
[----:B------:R-:W-:Y:S02]  /*11e0*/  LOP3.LUT R14, R14, 0xff, RZ, 0xc0, !PT ;  /* 0x000000ff0e0e7812 */ /* 0x000fe400078ec0ff */
[----:B------:R-:W-:-:S03]  /*11f0*/  LOP3.LUT R18, R0, 0xff, RZ, 0xc0, !PT ;  /* 0x000000ff00127812 */ /* 0x000fc600078ec0ff */
[----:B------:R-:W-:Y:S01]  /*1200*/  VIADD R15, R14, 0xffffffff ;  /* 0xffffffff0e0f7836 */ /* 0x000fe20000000000 */
[----:B------:R-:W-:-:S04]  /*1210*/  IADD3 R17, PT, PT, R18, -0x1, RZ ;  /* 0xffffffff12117810 */ /* 0x000fc80007ffe0ff */
[----:B------:R-:W-:-:S04]  /*1220*/  ISETP.GT.U32.AND P0, PT, R15, 0xfd, PT ;  /* 0x000000fd0f00780c */ /* 0x000fc80003f04070 */
[----:B------:R-:W-:-:S13]  /*1230*/  ISETP.GT.U32.OR P0, PT, R17, 0xfd, P0 ;  /* 0x000000fd1100780c */ /* 0x000fda0000704470 */
[----:B------:R-:W-:Y:S01]  /*1240*/  @!P0 IMAD.MOV.U32 R13, RZ, RZ, RZ ;  /* 0x000000ffff0d8224 */ /* 0x000fe200078e00ff */
[----:B------:R-:W-:Y:S06]  /*1250*/  @!P0 BRA `(.L_x_18) ;  /* 0x0000000000608947 */ /* 0x000fec0003800000 */
[----:B------:R-:W-:Y:S01]  /*1260*/  IMAD.MOV.U32 R0, RZ, RZ, 0x3fb504f3 ;  /* 0x3fb504f3ff007424 */ /* 0x000fe200078e00ff */
[----:B------:R-:W-:-:S04]  /*1270*/  FSETP.GTU.FTZ.AND P0, PT, |R3|, +INF , PT ;  /* 0x7f8000000300780b */ /* 0x000fc80003f1c200 */
[----:B------:R-:W-:-:S04]  /*1280*/  FSETP.GTU.FTZ.AND P1, PT, |R0|, +INF , PT ;  /* 0x7f8000000000780b */ /* 0x000fc80003f3c200 */
[----:B------:R-:W-:-:S13]  /*1290*/  PLOP3.LUT P0, PT, P0, P1, PT, 0xf8, 0x8f ;  /* 0x00000000008f781c */ /* 0x000fda0000703f70 */
[----:B------:R-:W-:Y:S05]  /*12a0*/  @P0 BRA `(.L_x_19) ;  /* 0x00000004004c0947 */ /* 0x000fea0003800000 */
[----:B------:R-:W-:-:S13]  /*12b0*/  LOP3.LUT P0, RZ, R16, 0x7fffffff, R3, 0xc8, !PT ;  /* 0x7fffffff10ff7812 */ /* 0x000fda000780c803 */
[----:B------:R-:W-:Y:S05]  /*12c0*/  @!P0 BRA `(.L_x_20) ;  /* 0x00000004003c8947 */ /* 0x000fea0003800000 */
[C---:B------:R-:W-:Y:S02]  /*12d0*/  FSETP.NEU.FTZ.AND P2, PT, |R3|.reuse, +INF , PT ;  /* 0x7f8000000300780b */ /* 0x040fe40003f5d200 */
[----:B------:R-:W-:Y:S02]  /*12e0*/  FSETP.NEU.FTZ.AND P1, PT, |R0|, +INF , PT ;  /* 0x7f8000000000780b */ /* 0x000fe40003f3d200 */
[----:B------:R-:W-:-:S11]  /*12f0*/  FSETP.NEU.FTZ.AND P0, PT, |R3|, +INF , PT ;  /* 0x7f8000000300780b */ /* 0x000fd60003f1d200 */
[----:B------:R-:W-:Y:S05]  /*1300*/  @!P1 BRA !P2, `(.L_x_20) ;  /* 0x00000004002c9947 */ /* 0x000fea0005000000 */
[----:B------:R-:W-:-:S04]  /*1310*/  LOP3.LUT P2, RZ, R3, 0x7fffffff, RZ, 0xc0, !PT ;  /* 0x7fffffff03ff7812 */ /* 0x000fc8000784c0ff */
[----:B------:R-:W-:-:S13]  /*1320*/  PLOP3.LUT P1, PT, P1, P2, PT, 0x2f, 0xf2 ;  /* 0x0000000000f2781c */ /* 0x000fda0000f24577 */
[----:B------:R-:W-:Y:S05]  /*1330*/  @P1 BRA `(.L_x_21) ;  /* 0x0000000400181947 */ /* 0x000fea0003800000 */
[----:B------:R-:W-:-:S04]  /*1340*/  LOP3.LUT P1, RZ, R16, 0x7fffffff, RZ, 0xc0, !PT ;  /* 0x7fffffff10ff7812 */ /* 0x000fc8000782c0ff */
[----:B------:R-:W-:-:S13]  /*1350*/  PLOP3.LUT P0, PT, P0, P1, PT, 0x2f, 0xf2 ;  /* 0x0000000000f2781c */ /* 0x000fda0000702577 */
[----:B------:R-:W-:Y:S05]  /*1360*/  @P0 BRA `(.L_x_22) ;  /* 0x0000000400000947 */ /* 0x000fea0003800000 */
[----:B------:R-:W-:Y:S02]  /*1370*/  ISETP.GE.AND P0, PT, R17, RZ, PT ;  /* 0x000000ff1100720c */ /* 0x000fe40003f06270 */
[----:B------:R-:W-:-:S11]  /*1380*/  ISETP.GE.AND P1, PT, R15, RZ, PT ;  /* 0x000000ff0f00720c */ /* 0x000fd60003f26270 */
[----:B------:R-:W-:Y:S02]  /*1390*/  @P0 IMAD.MOV.U32 R13, RZ, RZ, RZ ;  /* 0x000000ffff0d0224 */ /* 0x000fe400078e00ff */
[----:B------:R-:W-:Y:S01]  /*13a0*/  @!P0 FFMA R3, R3, 1.84467440737095516160e+19, RZ ;  /* 0x5f80000003038823 */ /* 0x000fe200000000ff */
[----:B------:R-:W-:Y:S02]  /*13b0*/  @!P0 IMAD.MOV.U32 R13, RZ, RZ, -0x40 ;  /* 0xffffffc0ff0d8424 */ /* 0x000fe400078e00ff */
[----:B------:R-:W-:-:S03]  /*13c0*/  @!P1 FFMA R16, R0, 1.84467440737095516160e+19, RZ ;  /* 0x5f80000000109823 */ /* 0x000fc600000000ff */
[----:B------:R-:W-:-:S07]  /*13d0*/  @!P1 IADD3 R13, PT, PT, R13, 0x40, RZ ;  /* 0x000000400d0d9810 */ /* 0x000fce0007ffe0ff */
.L_x_18:
[----:B------:R-:W-:Y:S01]  /*13e0*/  LEA R15, R14, 0xc0800000, 0x17 ;  /* 0xc08000000e0f7811 */ /* 0x000fe200078eb8ff */
[----:B------:R-:W-:Y:S04]  /*13f0*/  BSSY.RECONVERGENT B2, `(.L_x_23) ;  /* 0x0000036000027945 */ /* 0x000fe80003800200 */
[----:B------:R-:W-:Y:S02]  /*1400*/  IMAD.IADD R16, R16, 0x1, -R15 ;  /* 0x0000000110107824 */ /* 0x000fe400078e0a0f */
[----:B------:R-:W-:Y:S02]  /*1410*/  VIADD R15, R18, 0xffffff81 ;  /* 0xffffff81120f7836 */ /* 0x000fe40000000000 */
[----:B------:R0:W1:Y:S01]  /*1420*/  MUFU.RCP R17, R16 ;  /* 0x0000001000117308 */ /* 0x0000620000001000 */
[----:B------:R-:W-:Y:S01]  /*1430*/  FADD.FTZ R19, -R16, -RZ ;  /* 0x800000ff10137221 */ /* 0x000fe20000010100 */
[C---:B------:R-:W-:Y:S01]  /*1440*/  IMAD R0, R15.reuse, -0x800000, R3 ;  /* 0xff8000000f007824 */ /* 0x040fe200078e0203 */
[----:B0-----:R-:W-:-:S05]  /*1450*/  IADD3 R16, PT, PT, R15, 0x7f, -R14 ;  /* 0x0000007f0f107810 */ /* 0x001fca0007ffe80e */
[----:B------:R-:W-:Y:S02]  /*1460*/  IMAD.IADD R13, R16, 0x1, R13 ;  /* 0x00000001100d7824 */ /* 0x000fe400078e020d */
[----:B-1----:R-:W-:-:S04]  /*1470*/  FFMA R18, R17, R19, 1 ;  /* 0x3f80000011127423 */ /* 0x002fc80000000013 */
[----:B------:R-:W-:-:S04]  /*1480*/  FFMA R3, R17, R18, R17 ;  /* 0x0000001211037223 */ /* 0x000fc80000000011 */
[----:B------:R-:W-:-:S04]  /*1490*/  FFMA R18, R0, R3, RZ ;  /* 0x0000000300127223 */ /* 0x000fc800000000ff */
[----:B------:R-:W-:-:S04]  /*14a0*/  FFMA R17, R19, R18, R0 ;  /* 0x0000001213117223 */ /* 0x000fc80000000000 */
[----:B------:R-:W-:-:S04]  /*14b0*/  FFMA R18, R3, R17, R18 ;  /* 0x0000001103127223 */ /* 0x000fc80000000012 */
[----:B------:R-:W-:-:S04]  /*14c0*/  FFMA R19, R19, R18, R0 ;  /* 0x0000001213137223 */ /* 0x000fc80000000000 */
[----:B------:R-:W-:-:S05]  /*14d0*/  FFMA R0, R3, R19, R18 ;  /* 0x0000001303007223 */ /* 0x000fca0000000012 */
[----:B------:R-:W-:-:S04]  /*14e0*/  SHF.R.U32.HI R14, RZ, 0x17, R0 ;  /* 0x00000017ff0e7819 */ /* 0x000fc80000011600 */
[----:B------:R-:W-:-:S05]  /*14f0*/  LOP3.LUT R14, R14, 0xff, RZ, 0xc0, !PT ;  /* 0x000000ff0e0e7812 */ /* 0x000fca00078ec0ff */
[----:B------:R-:W-:-:S04]  /*1500*/  IMAD.IADD R17, R14, 0x1, R13 ;  /* 0x000000010e117824 */ /* 0x000fc800078e020d */
[----:B------:R-:W-:-:S05]  /*1510*/  VIADD R14, R17, 0xffffffff ;  /* 0xffffffff110e7836 */ /* 0x000fca0000000000 */
[----:B------:R-:W-:-:S13]  /*1520*/  ISETP.GE.U32.AND P0, PT, R14, 0xfe, PT ;  /* 0x000000fe0e00780c */ /* 0x000fda0003f06070 */
[----:B------:R-:W-:Y:S05]  /*1530*/  @!P0 BRA `(.L_x_24) ;  /* 0x0000000000808947 */ /* 0x000fea0003800000 */
[----:B------:R-:W-:-:S13]  /*1540*/  ISETP.GT.AND P0, PT, R17, 0xfe, PT ;  /* 0x000000fe1100780c */ /* 0x000fda0003f04270 */
[----:B------:R-:W-:Y:S05]  /*1550*/  @P0 BRA `(.L_x_25) ;  /* 0x00000000006c0947 */ /* 0x000fea0003800000 */
[----:B------:R-:W-:-:S13]  /*1560*/  ISETP.GE.AND P0, PT, R17, 0x1, PT ;  /* 0x000000011100780c */ /* 0x000fda0003f06270 */
[----:B------:R-:W-:Y:S05]  /*1570*/  @P0 BRA `(.L_x_26) ;  /* 0x0000000000740947 */ /* 0x000fea0003800000 */
[----:B------:R-:W-:Y:S02]  /*1580*/  ISETP.GE.AND P0, PT, R17, -0x18, PT ;  /* 0xffffffe81100780c */ /* 0x000fe40003f06270 */
[----:B------:R-:W-:-:S11]  /*1590*/  LOP3.LUT R0, R0, 0x80000000, RZ, 0xc0, !PT ;  /* 0x8000000000007812 */ /* 0x000fd600078ec0ff */
[----:B------:R-:W-:Y:S05]  /*15a0*/  @!P0 BRA `(.L_x_26) ;  /* 0x0000000000688947 */ /* 0x000fea0003800000 */
[-CC-:B------:R-:W-:Y:S01]  /*15b0*/  FFMA.RZ R13, R3, R19.reuse, R18.reuse ;  /* 0x00000013030d7223 */ /* 0x180fe2000000c012 */
[----:B------:R-:W-:Y:S01]  /*15c0*/  IADD3 R16, PT, PT, R17, 0x20, RZ ;  /* 0x0000002011107810 */ /* 0x000fe20007ffe0ff */
[-CC-:B------:R-:W-:Y:S01]  /*15d0*/  FFMA.RM R14, R3, R19.reuse, R18.reuse ;  /* 0x00000013030e7223 */ /* 0x180fe20000004012 */
[----:B------:R-:W-:Y:S02]  /*15e0*/  ISETP.NE.AND P2, PT, R17, RZ, PT ;  /* 0x000000ff1100720c */ /* 0x000fe40003f45270 */
[----:B------:R-:W-:Y:S01]  /*15f0*/  LOP3.LUT R15, R13, 0x7fffff, RZ, 0xc0, !PT ;  /* 0x007fffff0d0f7812 */ /* 0x000fe200078ec0ff */
[----:B------:R-:W-:Y:S01]  /*1600*/  FFMA.RP R13, R3, R19, R18 ;  /* 0x00000013030d7223 */ /* 0x000fe20000008012 */
[----:B------:R-:W-:Y:S01]  /*1610*/  IMAD.MOV R3, RZ, RZ, -R17 ;  /* 0x000000ffff037224 */ /* 0x000fe200078e0a11 */
[----:B------:R-:W-:Y:S02]  /*1620*/  ISETP.NE.AND P1, PT, R17, RZ, PT ;  /* 0x000000ff1100720c */ /* 0x000fe40003f25270 */
[----:B------:R-:W-:-:S02]  /*1630*/  LOP3.LUT R15, R15, 0x800000, RZ, 0xfc, !PT ;  /* 0x008000000f0f7812 */ /* 0x000fc400078efcff */
[----:B------:R-:W-:Y:S02]  /*1640*/  FSETP.NEU.FTZ.AND P0, PT, R13, R14, PT ;  /* 0x0000000e0d00720b */ /* 0x000fe40003f1d000 */
[----:B------:R-:W-:Y:S02]  /*1650*/  SHF.L.U32 R16, R15, R16, RZ ;  /* 0x000000100f107219 */ /* 0x000fe400000006ff */
[----:B------:R-:W-:Y:S02]  /*1660*/  SEL R14, R3, RZ, P2 ;  /* 0x000000ff030e7207 */ /* 0x000fe40001000000 */
[----:B------:R-:W-:Y:S02]  /*1670*/  ISETP.NE.AND P1, PT, R16, RZ, P1 ;  /* 0x000000ff1000720c */ /* 0x000fe40000f25270 */
[----:B------:R-:W-:Y:S02]  /*1680*/  SHF.R.U32.HI R14, RZ, R14, R15 ;  /* 0x0000000eff0e7219 */ /* 0x000fe4000001160f */
[----:B------:R-:W-:-:S02]  /*1690*/  PLOP3.LUT P0, PT, P0, P1, PT, 0xf8, 0x8f ;  /* 0x00000000008f781c */ /* 0x000fc40000703f70 */
[----:B------:R-:W-:Y:S02]  /*16a0*/  SHF.R.U32.HI R16, RZ, 0x1, R14 ;  /* 0x00000001ff107819 */ /* 0x000fe4000001160e */
[----:B------:R-:W-:-:S04]  /*16b0*/  SEL R3, RZ, 0x1, !P0 ;  /* 0x00000001ff037807 */ /* 0x000fc80004000000 */
[----:B------:R-:W-:-:S04]  /*16c0*/  LOP3.LUT R3, R3, 0x1, R16, 0xf8, !PT ;  /* 0x0000000103037812 */ /* 0x000fc800078ef810 */
[----:B------:R-:W-:-:S05]  /*16d0*/  LOP3.LUT R3, R3, R14, RZ, 0xc0, !PT ;  /* 0x0000000e03037212 */ /* 0x000fca00078ec0ff */
[----:B------:R-:W-:-:S05]  /*16e0*/  IMAD.IADD R3, R16, 0x1, R3 ;  /* 0x0000000110037824 */ /* 0x000fca00078e0203 */
[----:B------:R-:W-:Y:S01]  /*16f0*/  LOP3.LUT R0, R3, R0, RZ, 0xfc, !PT ;  /* 0x0000000003007212 */ /* 0x000fe200078efcff */
[----:B------:R-:W-:Y:S06]  /*1700*/  BRA `(.L_x_26) ;  /* 0x0000000000107947 */ /* 0x000fec0003800000 */
.L_x_25:
[----:B------:R-:W-:-:S04]  /*1710*/  LOP3.LUT R0, R0, 0x80000000, RZ, 0xc0, !PT ;  /* 0x8000000000007812 */ /* 0x000fc800078ec0ff */
[----:B------:R-:W-:Y:S01]  /*1720*/  LOP3.LUT R0, R0, 0x7f800000, RZ, 0xfc, !PT ;  /* 0x7f80000000007812 */ /* 0x000fe200078efcff */
[----:B------:R-:W-:Y:S06]  /*1730*/  BRA `(.L_x_26) ;  /* 0x0000000000047947 */ /* 0x000fec0003800000 */
.L_x_24:
[----:B------:R-:W-:-:S07]  /*1740*/  IMAD R0, R13, 0x800000, R0 ;  /* 0x008000000d007824 */ /* 0x000fce00078e0200 */
.L_x_26:
[----:B------:R-:W-:Y:S05]  /*1750*/  BSYNC.RECONVERGENT B2 ;  /* 0x0000000000027941 */ /* 0x000fea0003800200 */
.L_x_23:
[----:B------:R-:W-:Y:S05]  /*1760*/  BRA `(.L_x_27) ;  /* 0x0000000000207947 */ /* 0x000fea0003800000 */
.L_x_22:
[----:B------:R-:W-:-:S04]  /*1770*/  LOP3.LUT R0, R16, 0x80000000, R3, 0x48, !PT ;  /* 0x8000000010007812 */ /* 0x000fc800078e4803 */
[----:B------:R-:W-:Y:S01]  /*1780*/  LOP3.LUT R0, R0, 0x7f800000, RZ, 0xfc, !PT ;  /* 0x7f80000000007812 */ /* 0x000fe200078efcff */
[----:B------:R-:W-:Y:S06]  /*1790*/  BRA `(.L_x_27) ;  /* 0x0000000000147947 */ /* 0x000fec0003800000 */
.L_x_21:
[----:B------:R-:W-:Y:S01]  /*17a0*/  LOP3.LUT R0, R16, 0x80000000, R3, 0x48, !PT ;  /* 0x8000000010007812 */ /* 0x000fe200078e4803 */
[----:B------:R-:W-:Y:S06]  /*17b0*/  BRA `(.L_x_27) ;  /* 0x00000000000c7947 */ /* 0x000fec0003800000 */
.L_x_20:
[----:B------:R-:W0:Y:S01]  /*17c0*/  MUFU.RSQ R0, -QNAN ;  /* 0xffc0000000007908 */ /* 0x000e220000001400 */
[----:B------:R-:W-:Y:S05]  /*17d0*/  BRA `(.L_x_27) ;  /* 0x0000000000047947 */ /* 0x000fea0003800000 */
.L_x_19:
[----:B------:R-:W-:-:S07]  /*17e0*/  FADD.FTZ R0, R3, R0 ;  /* 0x0000000003007221 */ /* 0x000fce0000010000 */
.L_x_27:
[----:B------:R-:W-:Y:S05]  /*17f0*/  BSYNC.RECONVERGENT B1 ;  /* 0x0000000000017941 */ /* 0x000fea0003800200 */
.L_x_17:
[----:B------:R-:W-:-:S04]  /*1800*/  IMAD.MOV.U32 R13, RZ, RZ, 0x0 ;  /* 0x00000000ff0d7424 */ /* 0x000fc800078e00ff */
[----:B0-----:R-:W-:Y:S05]  /*1810*/  RET.REL.NODEC R12 `(_Z18computation_kernelPfi) ;  /* 0xffffffe40cf87950 */ /* 0x001fea0003c3ffff */
.L_x_28:
[----:B------:R-:W-:-:S00]  /*1820*/  BRA `(.L_x_28) ;  /* 0xfffffffc00fc7947 */ /* 0x000fc0000383ffff */
[----:B------:R-:W-:-:S00]  /*1830*/  NOP ;  /* 0x0000000000007918 */ /* 0x000fc00000000000 */
        /* <DEDUP_REMOVED lines=12> */
.L_x_29:


//--------------------- .nv.shared._Z18computation_kernelPfi --------------------------
	.section	.nv.shared._Z18computation_kernelPfi,"aw",@nobits
	.sectionflags	@""
	.align	16
	.zero		1024


//--------------------- .nv.shared.reserved.0     --------------------------
	.section	.nv.shared.reserved.0,"aw",@nobits
	.weak		__nv_reservedSMEM_offset_0_alias
	.size		__nv_reservedSMEM_offset_0_alias, 0, 64
	.other		__nv_reservedSMEM_offset_0_alias,@"STO_CUDA_RESERVED_SHARED STV_DEFAULT"
__nv_reservedSMEM_offset_0_alias:
	.zero		0
	.zero		64


//--------------------- .nv.constant0._Z18computation_kernelPfi --------------------------
	.section	.nv.constant0._Z18computation_kernelPfi,"a",@progbits
	.sectionflags	@""
	.align	4
.nv.constant0._Z18computation_kernelPfi:
	.zero		908


//--------------------- SYMBOLS --------------------------

	.type		.nv.reservedSmem.offset0,@object
	.size		.nv.reservedSmem.offset0,0x4
	.type		.nv.reservedSmem.cap,@object
	.size		.nv.reservedSmem.cap,0x4
